	.headerflags	@"EF_CUDA_TEXMODE_UNIFIED EF_CUDA_64BIT_ADDRESS EF_CUDA_ACCELERATORS EF_CUDA_SM90 EF_CUDA_VIRTUAL_SM(EF_CUDA_SM90)"
	.elftype	@"ET_EXEC"


//--------------------- .nv.info                  --------------------------
	.section	.nv.info,"",@"SHT_CUDA_INFO"
	.align	4


	//----- nvinfo : EIATTR_REGCOUNT
	.align		4
        /*0000*/ 	.byte	0x04, 0x2f
        /*0002*/ 	.short	(.L_1 - .L_0)
	.align		4
.L_0:
        /*0004*/ 	.word	index@(triton_poi_fused__adaptive_avg_pool2d_1)
        /*0008*/ 	.word	0x0000001e


	//----- nvinfo : EIATTR_MIN_STACK_SIZE
	.align		4
.L_1:
        /*000c*/ 	.byte	0x04, 0x12
        /*000e*/ 	.short	(.L_3 - .L_2)
	.align		4
.L_2:
        /*0010*/ 	.word	index@(triton_poi_fused__adaptive_avg_pool2d_1)
        /*0014*/ 	.word	0x00000000


	//----- nvinfo : EIATTR_FRAME_SIZE
	.align		4
.L_3:
        /*0018*/ 	.byte	0x04, 0x11
        /*001a*/ 	.short	(.L_5 - .L_4)
	.align		4
.L_4:
        /*001c*/ 	.word	index@(triton_poi_fused__adaptive_avg_pool2d_1)
        /*0020*/ 	.word	0x00000000


	//----- nvinfo : EIATTR_MIN_STACK_SIZE
	.align		4
.L_5:
        /*0024*/ 	.byte	0x04, 0x12
        /*0026*/ 	.short	(.L_7 - .L_6)
	.align		4
.L_6:
        /*0028*/ 	.word	index@(triton_poi_fused__adaptive_avg_pool2d_1)
        /*002c*/ 	.word	0x00000000
.L_7:


//--------------------- .nv.info.triton_poi_fused__adaptive_avg_pool2d_1 --------------------------
	.section	.nv.info.triton_poi_fused__adaptive_avg_pool2d_1,"",@"SHT_CUDA_INFO"
	.sectionflags	@""
	.align	4


	//----- nvinfo : EIATTR_CUDA_API_VERSION
	.align		4
        /*0000*/ 	.byte	0x04, 0x37
        /*0002*/ 	.short	(.L_9 - .L_8)
.L_8:
        /*0004*/ 	.word	0x0000007c


	//----- nvinfo : EIATTR_KPARAM_INFO
	.align		4
.L_9:
        /*0008*/ 	.byte	0x04, 0x17
        /*000a*/ 	.short	(.L_11 - .L_10)
.L_10:
        /*000c*/ 	.word	0x00000000
        /*0010*/ 	.short	0x0002
        /*0012*/ 	.short	0x0010
        /*0014*/ 	.byte	0x00, 0xf0, 0x11, 0x00


	//----- nvinfo : EIATTR_KPARAM_INFO
	.align		4
.L_11:
        /*0018*/ 	.byte	0x04, 0x17
        /*001a*/ 	.short	(.L_13 - .L_12)
.L_12:
        /*001c*/ 	.word	0x00000000
        /*0020*/ 	.short	0x0001
        /*0022*/ 	.short	0x0008
        /*0024*/ 	.byte	0x00, 0xf4, 0x21, 0x00


	//----- nvinfo : EIATTR_KPARAM_INFO
	.align		4
.L_13:
        /*0028*/ 	.byte	0x04, 0x17
        /*002a*/ 	.short	(.L_15 - .L_14)
.L_14:
        /*002c*/ 	.word	0x00000000
        /*0030*/ 	.short	0x0000
        /*0032*/ 	.short	0x0000
        /*0034*/ 	.byte	0x00, 0xf4, 0x21, 0x00


	//----- nvinfo : EIATTR_SPARSE_MMA_MASK
	.align		4
.L_15:
        /*0038*/ 	.byte	0x03, 0x50
        /*003a*/ 	.short	0x0000


	//----- nvinfo : EIATTR_MAXREG_COUNT
	.align		4
        /*003c*/ 	.byte	0x03, 0x1b
        /*003e*/ 	.short	0x00ff


	//----- nvinfo : EIATTR_EXIT_INSTR_OFFSETS
	.align		4
        /*0040*/ 	.byte	0x04, 0x1c
        /*0042*/ 	.short	(.L_17 - .L_16)


	//   ....[0]....
.L_16:
        /*0044*/ 	.word	0x00000b70


	//----- nvinfo : EIATTR_REQNTID
	.align		4
.L_17:
        /*0048*/ 	.byte	0x04, 0x10
        /*004a*/ 	.short	(.L_19 - .L_18)
.L_18:
        /*004c*/ 	.word	0x00000080
        /*0050*/ 	.word	0x00000001
        /*0054*/ 	.word	0x00000001


	//----- nvinfo : EIATTR_CBANK_PARAM_SIZE
	.align		4
.L_19:
        /*0058*/ 	.byte	0x03, 0x19
        /*005a*/ 	.short	0x0014


	//----- nvinfo : EIATTR_PARAM_CBANK
	.align		4
        /*005c*/ 	.byte	0x04, 0x0a
        /*005e*/ 	.short	(.L_21 - .L_20)
	.align		4
.L_20:
        /*0060*/ 	.word	index@(.nv.constant0.triton_poi_fused__adaptive_avg_pool2d_1)
        /*0064*/ 	.short	0x0210
        /*0066*/ 	.short	0x0014


	//----- nvinfo : EIATTR_SW_WAR
	.align		4
.L_21:
        /*0068*/ 	.byte	0x04, 0x36
        /*006a*/ 	.short	(.L_23 - .L_22)
.L_22:
        /*006c*/ 	.word	0x00000008
.L_23:


//--------------------- .nv.callgraph             --------------------------
	.section	.nv.callgraph,"",@"SHT_CUDA_CALLGRAPH"
	.align	4
	.sectionentsize	8
	.align		4
        /*0000*/ 	.word	0x00000000
	.align		4
        /*0004*/ 	.word	0xffffffff
	.align		4
        /*0008*/ 	.word	0x00000000
	.align		4
        /*000c*/ 	.word	0xfffffffe
	.align		4
        /*0010*/ 	.word	0x00000000
	.align		4
        /*0014*/ 	.word	0xfffffffd
	.align		4
        /*0018*/ 	.word	0x00000000
	.align		4
        /*001c*/ 	.word	0xfffffffc


//--------------------- .text.triton_poi_fused__adaptive_avg_pool2d_1 --------------------------
	.section	.text.triton_poi_fused__adaptive_avg_pool2d_1,"ax",@progbits
	.align	128
        .global         triton_poi_fused__adaptive_avg_pool2d_1
        .type           triton_poi_fused__adaptive_avg_pool2d_1,@function
        .size           triton_poi_fused__adaptive_avg_pool2d_1,(.L_x_1 - triton_poi_fused__adaptive_avg_pool2d_1)
        .other          triton_poi_fused__adaptive_avg_pool2d_1,@"STO_CUDA_ENTRY STV_DEFAULT"
triton_poi_fused__adaptive_avg_pool2d_1:
.text.triton_poi_fused__adaptive_avg_pool2d_1:
[----:B------:R-:W-:Y:S01]  /*0000*/  LDC R1, c[0x0][0x28] ;  /* 0x00000a00ff017b82 */ /* 0x000fe20000000800 */
[----:B------:R-:W1:Y:S01]  /*0010*/  S2R R0, SR_TID.X ;  /* 0x0000000000007919 */ /* 0x000e620000002100 */
[----:B------:R-:W-:Y:S01]  /*0020*/  ULDC.64 UR6, c[0x0][0x210] ;  /* 0x0000840000067ab9 */ /* 0x000fe20000000a00 */
[----:B------:R-:W-:Y:S01]  /*0030*/  CS2R R24, SRZ ;  /* 0x0000000000187805 */ /* 0x000fe2000001ff00 */
[----:B------:R-:W-:Y:S01]  /*0040*/  IMAD.MOV.U32 R26, RZ, RZ, RZ ;  /* 0x000000ffff1a7224 */ /* 0x000fe200078e00ff */
[----:B------:R-:W2:Y:S01]  /*0050*/  S2R R3, SR_CTAID.X ;  /* 0x0000000000037919 */ /* 0x000ea20000002500 */
[----:B------:R-:W-:Y:S01]  /*0060*/  ULDC.64 UR4, c[0x0][0x208] ;  /* 0x0000820000047ab9 */ /* 0x000fe20000000a00 */
[----:B-1----:R-:W-:-:S05]  /*0070*/  IMAD.SHL.U32 R0, R0, 0x2, RZ ;  /* 0x0000000200007824 */ /* 0x002fca00078e00ff */
[----:B------:R-:W-:-:S05]  /*0080*/  LOP3.LUT R0, R0, 0xfe, RZ, 0xc0, !PT ;  /* 0x000000fe00007812 */ /* 0x000fca00078ec0ff */
[----:B--2---:R-:W-:-:S04]  /*0090*/  IMAD R0, R3, 0x100, R0 ;  /* 0x0000010003007824 */ /* 0x004fc800078e0200 */
[----:B------:R-:W-:-:S05]  /*00a0*/  IMAD.HI R2, R0, 0x2aaaaaab, RZ ;  /* 0x2aaaaaab00027827 */ /* 0x000fca00078e02ff */
[----:B------:R-:W-:-:S04]  /*00b0*/  SHF.R.U32.HI R3, RZ, 0x1f, R2 ;  /* 0x0000001fff037819 */ /* 0x000fc80000011602 */
[----:B------:R-:W-:-:S05]  /*00c0*/  LEA.HI.SX32 R3, R2, R3, 0x1e ;  /* 0x0000000302037211 */ /* 0x000fca00078ff2ff */
[C---:B------:R-:W-:Y:S02]  /*00d0*/  IMAD R2, R3.reuse, -0x18, R0 ;  /* 0xffffffe803027824 */ /* 0x040fe400078e0200 */
[----:B------:R-:W-:-:S03]  /*00e0*/  IMAD.SHL.U32 R3, R3, 0x10, RZ ;  /* 0x0000001003037824 */ /* 0x000fc600078e00ff */
[C---:B------:R-:W-:Y:S02]  /*00f0*/  LEA R4, R2.reuse, 0x1b, 0x2 ;  /* 0x0000001b02047811 */ /* 0x040fe400078e10ff */
[----:B------:R-:W-:Y:S02]  /*0100*/  PRMT R2, R2, 0x8880, RZ ;  /* 0x0000888002027816 */ /* 0x000fe400000000ff */
[----:B------:R-:W-:-:S03]  /*0110*/  PRMT R4, R4, 0x8880, RZ ;  /* 0x0000888004047816 */ /* 0x000fc600000000ff */
[----:B------:R-:W-:Y:S02]  /*0120*/  IMAD R2, R2, 0x2aab, RZ ;  /* 0x00002aab02027824 */ /* 0x000fe400078e02ff */
[----:B------:R-:W-:-:S03]  /*0130*/  IMAD R7, R4, 0x2aab, RZ ;  /* 0x00002aab04077824 */ /* 0x000fc600078e02ff */
[----:B------:R-:W-:Y:S02]  /*0140*/  SHF.R.S32.HI R2, RZ, 0x10, R2 ;  /* 0x00000010ff027819 */ /* 0x000fe40000011402 */
[----:B------:R-:W-:Y:S02]  /*0150*/  SHF.R.S32.HI R4, RZ, 0x10, R7 ;  /* 0x00000010ff047819 */ /* 0x000fe40000011407 */
[----:B------:R-:W-:Y:S02]  /*0160*/  LOP3.LUT R5, R2, 0xffff, RZ, 0xc0, !PT ;  /* 0x0000ffff02057812 */ /* 0x000fe400078ec0ff */
[----:B------:R-:W-:Y:S02]  /*0170*/  LOP3.LUT R6, R4, 0xffff, RZ, 0xc0, !PT ;  /* 0x0000ffff04067812 */ /* 0x000fe400078ec0ff */
[----:B------:R-:W-:Y:S02]  /*0180*/  SHF.R.U32.HI R4, RZ, 0xf, R5 ;  /* 0x0000000fff047819 */ /* 0x000fe40000011605 */
[----:B------:R-:W-:-:S02]  /*0190*/  SHF.R.S32.HI R7, RZ, 0x12, R7 ;  /* 0x00000012ff077819 */ /* 0x000fc40000011407 */
[----:B------:R-:W-:Y:S02]  /*01a0*/  SHF.R.U32.HI R5, RZ, 0xf, R6 ;  /* 0x0000000fff057819 */ /* 0x000fe40000011606 */
[----:B------:R-:W-:Y:S02]  /*01b0*/  PRMT R7, R2, 0x5410, R7 ;  /* 0x0000541002077816 */ /* 0x000fe40000000007 */
[----:B------:R-:W-:Y:S02]  /*01c0*/  PRMT R4, R4, 0x5410, R5 ;  /* 0x0000541004047816 */ /* 0x000fe40000000005 */
[----:B------:R-:W-:-:S03]  /*01d0*/  SHF.R.S32.HI R2, RZ, 0x1f, R3 ;  /* 0x0000001fff027819 */ /* 0x000fc60000011403 */
[----:B------:R-:W-:Y:S02]  /*01e0*/  VIADD.16x2 R4, R7, R4 ;  /* 0x0000000407047236 */ /* 0x000fe40000000200 */
[----:B------:R-:W1:Y:S03]  /*01f0*/  LDC.64 R6, c[0x0][0x210] ;  /* 0x00008400ff067b82 */ /* 0x000e660000000a00 */
[C---:B------:R-:W-:Y:S02]  /*0200*/  PRMT R5, R4.reuse, 0x7632, R5 ;  /* 0x0000763204057816 */ /* 0x040fe40000000005 */
[C---:B------:R-:W-:Y:S02]  /*0210*/  PRMT R11, R4.reuse, 0x8880, RZ ;  /* 0x00008880040b7816 */ /* 0x040fe400000000ff */
[----:B------:R-:W-:Y:S02]  /*0220*/  LOP3.LUT R4, R4, 0xffff, RZ, 0xc0, !PT ;  /* 0x0000ffff04047812 */ /* 0x000fe400078ec0ff */
[----:B------:R-:W-:-:S02]  /*0230*/  LOP3.LUT R8, R5, 0xffff, RZ, 0xc0, !PT ;  /* 0x0000ffff05087812 */ /* 0x000fc400078ec0ff */
[----:B------:R-:W-:Y:S02]  /*0240*/  PRMT R9, R5, 0x8880, RZ ;  /* 0x0000888005097816 */ /* 0x000fe400000000ff */
[C---:B------:R-:W-:Y:S02]  /*0250*/  PRMT R5, R4.reuse, 0x8880, RZ ;  /* 0x0000888004057816 */ /* 0x040fe400000000ff */
[----:B------:R-:W-:Y:S02]  /*0260*/  PRMT R10, R4, 0x8880, RZ ;  /* 0x00008880040a7816 */ /* 0x000fe400000000ff */
[----:B------:R-:W-:Y:S01]  /*0270*/  PRMT R15, R8, 0x8880, RZ ;  /* 0x00008880080f7816 */ /* 0x000fe200000000ff */
[----:B------:R-:W-:Y:S02]  /*0280*/  IMAD.MOV.U32 R4, RZ, RZ, R5 ;  /* 0x000000ffff047224 */ /* 0x000fe400078e0005 */
[----:B------:R-:W-:Y:S02]  /*0290*/  IMAD.MOV.U32 R5, RZ, RZ, R10 ;  /* 0x000000ffff057224 */ /* 0x000fe400078e000a */
[----:B------:R-:W-:-:S02]  /*02a0*/  IMAD.MOV.U32 R8, RZ, RZ, R9 ;  /* 0x000000ffff087224 */ /* 0x000fc400078e0009 */
[C---:B------:R-:W-:Y:S01]  /*02b0*/  VIADD R14, R4.reuse, 0x1 ;  /* 0x00000001040e7836 */ /* 0x040fe20000000000 */
[----:B------:R-:W-:Y:S01]  /*02c0*/  IADD3 R9, P0, R3, R5, RZ ;  /* 0x0000000503097210 */ /* 0x000fe20007f1e0ff */
[----:B------:R-:W-:Y:S01]  /*02d0*/  IMAD.IADD R13, R4, 0x1, R3 ;  /* 0x00000001040d7824 */ /* 0x000fe200078e0203 */
[----:B------:R-:W-:Y:S02]  /*02e0*/  ISETP.GE.AND P3, PT, R11, R8, PT ;  /* 0x000000080b00720c */ /* 0x000fe40003f66270 */
[----:B------:R-:W-:Y:S01]  /*02f0*/  ISETP.GE.AND P1, PT, R14, R15, PT ;  /* 0x0000000f0e00720c */ /* 0x000fe20003f26270 */
[----:B-1----:R-:W-:Y:S01]  /*0300*/  IMAD.WIDE R12, R13, 0x4, R6 ;  /* 0x000000040d0c7825 */ /* 0x002fe200078e0206 */
[----:B------:R-:W-:Y:S02]  /*0310*/  LEA.HI.X.SX32 R10, R5, R2, 0x1, P0 ;  /* 0x00000002050a7211 */ /* 0x000fe400000f0eff */
[----:B------:R-:W-:-:S04]  /*0320*/  LEA R4, P0, R9, UR6, 0x2 ;  /* 0x0000000609047c11 */ /* 0x000fc8000f8010ff */
[----:B------:R-:W-:-:S03]  /*0330*/  LEA.HI.X R5, R9, UR7, R10, 0x2, P0 ;  /* 0x0000000709057c11 */ /* 0x000fc600080f140a */
[----:B------:R1:W2:Y:S01]  /*0340*/  @!P3 LDG.E.EL R25, desc[UR4][R12.64] ;  /* 0x000000040c19b981 */ /* 0x0002a2000c2e1900 */
[----:B------:R-:W-:-:S03]  /*0350*/  IMAD.MOV.U32 R16, RZ, RZ, RZ ;  /* 0x000000ffff107224 */ /* 0x000fc600078e00ff */
[----:B------:R-:W3:Y:S04]  /*0360*/  @!P1 LDG.E.EL R26, desc[UR4][R4.64+0x4] ;  /* 0x00000404041a9981 */ /* 0x000ee8000c2e1900 */
[----:B------:R-:W4:Y:S01]  /*0370*/  @!P3 LDG.E.EL R16, desc[UR4][R4.64+0x10] ;  /* 0x000010040410b981 */ /* 0x000f22000c2e1900 */
[----:B------:R-:W-:-:S04]  /*0380*/  VIADD R9, R0, 0x1 ;  /* 0x0000000100097836 */ /* 0x000fc80000000000 */
[----:B------:R-:W-:-:S05]  /*0390*/  IMAD.HI R10, R9, 0x2aaaaaab, RZ ;  /* 0x2aaaaaab090a7827 */ /* 0x000fca00078e02ff */
[----:B------:R-:W-:-:S04]  /*03a0*/  SHF.R.U32.HI R17, RZ, 0x1f, R10 ;  /* 0x0000001fff117819 */ /* 0x000fc8000001160a */
[----:B------:R-:W-:-:S05]  /*03b0*/  LEA.HI R10, R10, R17, RZ, 0x1e ;  /* 0x000000110a0a7211 */ /* 0x000fca00078ff0ff */
[----:B------:R-:W-:-:S05]  /*03c0*/  IMAD R10, R10, -0x18, R9 ;  /* 0xffffffe80a0a7824 */ /* 0x000fca00078e0209 */
[C---:B------:R-:W-:Y:S02]  /*03d0*/  LEA R9, R10.reuse, 0x1b, 0x2 ;  /* 0x0000001b0a097811 */ /* 0x040fe400078e10ff */
[----:B------:R-:W-:Y:S02]  /*03e0*/  PRMT R10, R10, 0x8880, RZ ;  /* 0x000088800a0a7816 */ /* 0x000fe400000000ff */
[----:B-1----:R-:W-:-:S03]  /*03f0*/  PRMT R12, R9, 0x8880, RZ ;  /* 0x00008880090c7816 */ /* 0x002fc600000000ff */
[----:B------:R-:W-:Y:S02]  /*0400*/  IMAD.MOV.U32 R9, RZ, RZ, R10 ;  /* 0x000000ffff097224 */ /* 0x000fe400078e000a */
[----:B------:R-:W-:Y:S02]  /*0410*/  IMAD.MOV.U32 R10, RZ, RZ, R12 ;  /* 0x000000ffff0a7224 */ /* 0x000fe400078e000c */
[----:B------:R-:W-:Y:S02]  /*0420*/  IMAD R9, R9, 0x2aab, RZ ;  /* 0x00002aab09097824 */ /* 0x000fe400078e02ff */
[----:B------:R-:W-:-:S03]  /*0430*/  IMAD R12, R10, 0x2aab, RZ ;  /* 0x00002aab0a0c7824 */ /* 0x000fc600078e02ff */
[----:B------:R-:W-:Y:S02]  /*0440*/  SHF.R.S32.HI R9, RZ, 0x10, R9 ;  /* 0x00000010ff097819 */ /* 0x000fe40000011409 */
[--C-:B------:R-:W-:Y:S02]  /*0450*/  SHF.R.S32.HI R10, RZ, 0x10, R12.reuse ;  /* 0x00000010ff0a7819 */ /* 0x100fe4000001140c */
[----:B------:R-:W-:Y:S02]  /*0460*/  LOP3.LUT R13, R9, 0xffff, RZ, 0xc0, !PT ;  /* 0x0000ffff090d7812 */ /* 0x000fe400078ec0ff */
[----:B------:R-:W-:Y:S02]  /*0470*/  LOP3.LUT R17, R10, 0xffff, RZ, 0xc0, !PT ;  /* 0x0000ffff0a117812 */ /* 0x000fe400078ec0ff */
[----:B------:R-:W-:Y:S02]  /*0480*/  SHF.R.U32.HI R10, RZ, 0xf, R13 ;  /* 0x0000000fff0a7819 */ /* 0x000fe4000001160d */
[----:B------:R-:W-:-:S02]  /*0490*/  SHF.R.S32.HI R12, RZ, 0x12, R12 ;  /* 0x00000012ff0c7819 */ /* 0x000fc4000001140c */
[----:B------:R-:W-:Y:S02]  /*04a0*/  SHF.R.U32.HI R13, RZ, 0xf, R17 ;  /* 0x0000000fff0d7819 */ /* 0x000fe40000011611 */
[----:B------:R-:W-:Y:S02]  /*04b0*/  PRMT R12, R9, 0x5410, R12 ;  /* 0x00005410090c7816 */ /* 0x000fe4000000000c */
[----:B------:R-:W-:-:S05]  /*04c0*/  PRMT R13, R10, 0x5410, R13 ;  /* 0x000054100a0d7816 */ /* 0x000fca000000000d */
[----:B------:R-:W-:-:S05]  /*04d0*/  VIADD.16x2 R9, R12, R13 ;  /* 0x0000000d0c097236 */ /* 0x000fca0000000200 */
[C---:B------:R-:W-:Y:S02]  /*04e0*/  LOP3.LUT R12, R9.reuse, 0xffff, RZ, 0xc0, !PT ;  /* 0x0000ffff090c7812 */ /* 0x040fe400078ec0ff */
[C---:B------:R-:W-:Y:S02]  /*04f0*/  PRMT R10, R9.reuse, 0x7632, R10 ;  /* 0x00007632090a7816 */ /* 0x040fe4000000000a */
[----:B------:R-:W-:Y:S02]  /*0500*/  PRMT R17, R9, 0x8880, RZ ;  /* 0x0000888009117816 */ /* 0x000fe400000000ff */
[----:B------:R-:W-:Y:S02]  /*0510*/  PRMT R18, R12, 0x8880, RZ ;  /* 0x000088800c127816 */ /* 0x000fe400000000ff */
[C---:B------:R-:W-:Y:S02]  /*0520*/  LOP3.LUT R9, R10.reuse, 0xffff, RZ, 0xc0, !PT ;  /* 0x0000ffff0a097812 */ /* 0x040fe400078ec0ff */
[----:B------:R-:W-:-:S02]  /*0530*/  PRMT R13, R10, 0x8880, RZ ;  /* 0x000088800a0d7816 */ /* 0x000fc400000000ff */
[----:B------:R-:W-:Y:S01]  /*0540*/  PRMT R10, R12, 0x8880, RZ ;  /* 0x000088800c0a7816 */ /* 0x000fe200000000ff */
[----:B------:R-:W-:Y:S01]  /*0550*/  IMAD.MOV.U32 R12, RZ, RZ, R17 ;  /* 0x000000ffff0c7224 */ /* 0x000fe200078e0011 */
[----:B------:R-:W-:Y:S01]  /*0560*/  PRMT R9, R9, 0x8880, RZ ;  /* 0x0000888009097816 */ /* 0x000fe200000000ff */
[----:B------:R-:W-:-:S03]  /*0570*/  IMAD.MOV.U32 R17, RZ, RZ, R18 ;  /* 0x000000ffff117224 */ /* 0x000fc600078e0012 */
[----:B------:R-:W-:Y:S02]  /*0580*/  ISETP.GE.AND P2, PT, R12, R13, PT ;  /* 0x0000000d0c00720c */ /* 0x000fe40003f46270 */
[----:B------:R-:W-:Y:S01]  /*0590*/  IADD3 R18, P0, R3, R17, RZ ;  /* 0x0000001103127210 */ /* 0x000fe20007f1e0ff */
[C---:B------:R-:W-:Y:S02]  /*05a0*/  IMAD.IADD R3, R10.reuse, 0x1, R3 ;  /* 0x000000010a037824 */ /* 0x040fe400078e0203 */
[----:B------:R-:W-:Y:S01]  /*05b0*/  VIADD R10, R10, 0x1 ;  /* 0x000000010a0a7836 */ /* 0x000fe20000000000 */
[----:B------:R-:W-:Y:S01]  /*05c0*/  LEA.HI.X.SX32 R19, R17, R2, 0x1, P0 ;  /* 0x0000000211137211 */ /* 0x000fe200000f0eff */
[----:B------:R-:W-:Y:S01]  /*05d0*/  IMAD.WIDE R6, R3, 0x4, R6 ;  /* 0x0000000403067825 */ /* 0x000fe200078e0206 */
[----:B------:R-:W-:Y:S02]  /*05e0*/  LEA R2, P4, R18, UR6, 0x2 ;  /* 0x0000000612027c11 */ /* 0x000fe4000f8810ff */
[----:B------:R-:W-:Y:S01]  /*05f0*/  ISETP.GE.AND P0, PT, R10, R9, PT ;  /* 0x000000090a00720c */ /* 0x000fe20003f06270 */
[----:B------:R-:W-:Y:S01]  /*0600*/  IMAD.MOV.U32 R17, RZ, RZ, RZ ;  /* 0x000000ffff117224 */ /* 0x000fe200078e00ff */
[----:B------:R-:W-:-:S02]  /*0610*/  LEA.HI.X R3, R18, UR7, R19, 0x2, P4 ;  /* 0x0000000712037c11 */ /* 0x000fc4000a0f1413 */
[----:B------:R-:W-:Y:S02]  /*0620*/  CS2R R20, SRZ ;  /* 0x0000000000147805 */ /* 0x000fe4000001ff00 */
[----:B------:R-:W-:Y:S01]  /*0630*/  CS2R R22, SRZ ;  /* 0x0000000000167805 */ /* 0x000fe2000001ff00 */
[----:B------:R1:W5:Y:S01]  /*0640*/  @!P2 LDG.E.EL R17, desc[UR4][R6.64] ;  /* 0x000000040611a981 */ /* 0x000362000c2e1900 */
[----:B------:R-:W-:-:S03]  /*0650*/  CS2R R18, SRZ ;  /* 0x0000000000127805 */ /* 0x000fc6000001ff00 */
[----:B------:R-:W5:Y:S04]  /*0660*/  @!P1 LDG.E.EL R20, desc[UR4][R4.64+0x14] ;  /* 0x0000140404149981 */ /* 0x000f68000c2e1900 */
[----:B------:R-:W5:Y:S01]  /*0670*/  @!P0 LDG.E.EL R24, desc[UR4][R2.64+0x4] ;  /* 0x0000040402188981 */ /* 0x000f62000c2e1900 */
[----:B-1----:R-:W-:-:S03]  /*0680*/  CS2R R6, SRZ ;  /* 0x0000000000067805 */ /* 0x002fc6000001ff00 */
[----:B------:R-:W5:Y:S04]  /*0690*/  @!P2 LDG.E.EL R21, desc[UR4][R2.64+0x10] ;  /* 0x000010040215a981 */ /* 0x000f68000c2e1900 */
[----:B------:R-:W5:Y:S04]  /*06a0*/  @!P3 LDG.E.EL R23, desc[UR4][R4.64+0x20] ;  /* 0x000020040417b981 */ /* 0x000f68000c2e1900 */
[----:B------:R-:W5:Y:S04]  /*06b0*/  @!P0 LDG.E.EL R6, desc[UR4][R2.64+0x14] ;  /* 0x0000140402068981 */ /* 0x000f68000c2e1900 */
[----:B------:R-:W5:Y:S04]  /*06c0*/  @!P2 LDG.E.EL R7, desc[UR4][R2.64+0x20] ;  /* 0x000020040207a981 */ /* 0x000f68000c2e1900 */
[----:B------:R-:W5:Y:S04]  /*06d0*/  @!P1 LDG.E.EL R22, desc[UR4][R4.64+0x24] ;  /* 0x0000240404169981 */ /* 0x000f68000c2e1900 */
[----:B------:R-:W5:Y:S04]  /*06e0*/  @!P3 LDG.E.EL R18, desc[UR4][R4.64+0x30] ;  /* 0x000030040412b981 */ /* 0x000f68000c2e1900 */
[----:B------:R1:W5:Y:S02]  /*06f0*/  @!P1 LDG.E.EL R19, desc[UR4][R4.64+0x34] ;  /* 0x0000340404139981 */ /* 0x000364000c2e1900 */
[----:B-1----:R-:W-:-:S06]  /*0700*/  IMAD.MOV.U32 R4, RZ, RZ, RZ ;  /* 0x000000ffff047224 */ /* 0x002fcc00078e00ff */
[----:B------:R-:W5:Y:S01]  /*0710*/  @!P0 LDG.E.EL R4, desc[UR4][R2.64+0x34] ;  /* 0x0000340402048981 */ /* 0x000f62000c2e1900 */
[----:B--2---:R-:W-:Y:S02]  /*0720*/  SEL R25, R25, RZ, !P3 ;  /* 0x000000ff19197207 */ /* 0x004fe40005800000 */
[----:B---3--:R-:W-:-:S05]  /*0730*/  SEL R26, R26, RZ, !P1 ;  /* 0x000000ff1a1a7207 */ /* 0x008fca0004800000 */
[----:B------:R-:W-:Y:S01]  /*0740*/  FADD R26, R25, R26 ;  /* 0x0000001a191a7221 */ /* 0x000fe20000000000 */
[----:B------:R-:W-:Y:S01]  /*0750*/  IMAD.MOV.U32 R25, RZ, RZ, RZ ;  /* 0x000000ffff197224 */ /* 0x000fe200078e00ff */
[----:B----4-:R-:W-:Y:S01]  /*0760*/  SEL R27, R16, RZ, !P3 ;  /* 0x000000ff101b7207 */ /* 0x010fe20005800000 */
[----:B------:R-:W-:-:S04]  /*0770*/  IMAD.MOV.U32 R16, RZ, RZ, RZ ;  /* 0x000000ffff107224 */ /* 0x000fc800078e00ff */
[----:B------:R-:W2:Y:S04]  /*0780*/  @!P0 LDG.E.EL R25, desc[UR4][R2.64+0x24] ;  /* 0x0000240402198981 */ /* 0x000ea8000c2e1900 */
[----:B------:R1:W3:Y:S01]  /*0790*/  @!P2 LDG.E.EL R16, desc[UR4][R2.64+0x30] ;  /* 0x000030040210a981 */ /* 0x0002e2000c2e1900 */
[----:B------:R-:W-:Y:S02]  /*07a0*/  ISETP.LT.AND P6, PT, R11, R8, PT ;  /* 0x000000080b00720c */ /* 0x000fe40003fc1270 */
[----:B------:R-:W-:Y:S02]  /*07b0*/  ISETP.LT.AND P5, PT, R14, R15, PT ;  /* 0x0000000f0e00720c */ /* 0x000fe40003fa1270 */
[----:B------:R-:W-:Y:S02]  /*07c0*/  SEL R8, RZ, 0x3f800000, !P6 ;  /* 0x3f800000ff087807 */ /* 0x000fe40007000000 */
[----:B------:R-:W-:-:S02]  /*07d0*/  ISETP.LT.AND P4, PT, R12, R13, PT ;  /* 0x0000000d0c00720c */ /* 0x000fc40003f81270 */
[----:B------:R-:W-:Y:S02]  /*07e0*/  ISETP.LT.AND P6, PT, R10, R9, PT ;  /* 0x000000090a00720c */ /* 0x000fe40003fc1270 */
[----:B------:R-:W-:Y:S02]  /*07f0*/  SEL R9, RZ, 0x3f800000, !P5 ;  /* 0x3f800000ff097807 */ /* 0x000fe40006800000 */
[----:B------:R-:W-:Y:S02]  /*0800*/  SEL R10, RZ, 0x3f800000, !P4 ;  /* 0x3f800000ff0a7807 */ /* 0x000fe40006000000 */
[----:B------:R-:W-:Y:S01]  /*0810*/  SEL R5, RZ, 0x3f800000, !P6 ;  /* 0x3f800000ff057807 */ /* 0x000fe20007000000 */
[----:B------:R-:W-:-:S04]  /*0820*/  FADD R11, R8, R9 ;  /* 0x00000009080b7221 */ /* 0x000fc80000000000 */
[----:B01----:R-:W-:Y:S01]  /*0830*/  FADD R3, R10, R5 ;  /* 0x000000050a037221 */ /* 0x003fe20000000000 */
[----:B------:R-:W-:-:S03]  /*0840*/  FADD R12, R8, R11 ;  /* 0x0000000b080c7221 */ /* 0x000fc60000000000 */
[----:B------:R-:W-:Y:S01]  /*0850*/  FADD R2, R10, R3 ;  /* 0x000000030a027221 */ /* 0x000fe20000000000 */
        /* <DEDUP_REMOVED lines=10> */
[----:B------:R-:W-:Y:S01]  /*0900*/  FADD R26, R26, R27 ;  /* 0x0000001b1a1a7221 */ /* 0x000fe20000000000 */
[----:B------:R-:W-:-:S03]  /*0910*/  FSETP.GEU.AND P4, PT, R9, 1.175494350822287508e-38, PT ;  /* 0x008000000900780b */ /* 0x000fc60003f8e000 */
[----:B------:R-:W-:-:S10]  /*0920*/  FSETP.GEU.AND P5, PT, R5, 1.175494350822287508e-38, PT ;  /* 0x008000000500780b */ /* 0x000fd40003fae000 */
[----:B------:R-:W-:-:S03]  /*0930*/  @!P4 FMUL R9, R9, 16777216 ;  /* 0x4b8000000909c820 */ /* 0x000fc60000400000 */
[----:B------:R-:W-:-:S03]  /*0940*/  @!P5 FMUL R5, R5, 16777216 ;  /* 0x4b8000000505d820 */ /* 0x000fc60000400000 */
[----:B------:R-:W0:Y:S01]  /*0950*/  MUFU.RCP R9, R9 ;  /* 0x0000000900097308 */ /* 0x000e220000001000 */
[----:B-----5:R-:W-:Y:S02]  /*0960*/  SEL R17, R17, RZ, !P2 ;  /* 0x000000ff11117207 */ /* 0x020fe40005000000 */
[----:B------:R-:W-:Y:S02]  /*0970*/  SEL R3, R20, RZ, !P1 ;  /* 0x000000ff14037207 */ /* 0x000fe40004800000 */
[----:B------:R-:W-:-:S03]  /*0980*/  SEL R24, R24, RZ, !P0 ;  /* 0x000000ff18187207 */ /* 0x000fc60004000000 */
[----:B------:R-:W-:Y:S01]  /*0990*/  FADD R3, R26, R3 ;  /* 0x000000031a037221 */ /* 0x000fe20000000000 */
[----:B------:R-:W-:Y:S01]  /*09a0*/  SEL R21, R21, RZ, !P2 ;  /* 0x000000ff15157207 */ /* 0x000fe20005000000 */
[----:B------:R-:W-:Y:S01]  /*09b0*/  FADD R24, R17, R24 ;  /* 0x0000001811187221 */ /* 0x000fe20000000000 */
[----:B------:R-:W-:-:S03]  /*09c0*/  SEL R2, R23, RZ, !P3 ;  /* 0x000000ff17027207 */ /* 0x000fc60005800000 */
[----:B------:R-:W-:Y:S01]  /*09d0*/  FADD R21, R24, R21 ;  /* 0x0000001518157221 */ /* 0x000fe20000000000 */
[----:B------:R-:W-:Y:S01]  /*09e0*/  SEL R6, R6, RZ, !P0 ;  /* 0x000000ff06067207 */ /* 0x000fe20004000000 */
[----:B------:R-:W-:Y:S02]  /*09f0*/  FADD R8, R3, R2 ;  /* 0x0000000203087221 */ /* 0x000fe40000000000 */
[----:B------:R-:W1:Y:S01]  /*0a00*/  LDC.64 R2, c[0x0][0x218] ;  /* 0x00008600ff027b82 */ /* 0x000e620000000a00 */
[----:B------:R-:W-:Y:S01]  /*0a10*/  SEL R7, R7, RZ, !P2 ;  /* 0x000000ff07077207 */ /* 0x000fe20005000000 */
[----:B------:R-:W-:Y:S01]  /*0a20*/  FADD R6, R21, R6 ;  /* 0x0000000615067221 */ /* 0x000fe20000000000 */
[----:B------:R-:W-:-:S03]  /*0a30*/  SEL R11, R22, RZ, !P1 ;  /* 0x000000ff160b7207 */ /* 0x000fc60004800000 */
[----:B------:R-:W-:Y:S01]  /*0a40*/  FADD R6, R6, R7 ;  /* 0x0000000706067221 */ /* 0x000fe20000000000 */
[----:B------:R-:W-:Y:S01]  /*0a50*/  SEL R13, R18, RZ, !P3 ;  /* 0x000000ff120d7207 */ /* 0x000fe20005800000 */
[----:B------:R-:W-:Y:S01]  /*0a60*/  FADD R8, R8, R11 ;  /* 0x0000000b08087221 */ /* 0x000fe20000000000 */
[----:B------:R-:W4:Y:S01]  /*0a70*/  MUFU.RCP R7, R5 ;  /* 0x0000000500077308 */ /* 0x000f220000001000 */
[----:B------:R-:W-:Y:S02]  /*0a80*/  SEL R19, R19, RZ, !P1 ;  /* 0x000000ff13137207 */ /* 0x000fe40004800000 */
[----:B------:R-:W-:Y:S01]  /*0a90*/  FADD R8, R8, R13 ;  /* 0x0000000d08087221 */ /* 0x000fe20000000000 */
[----:B------:R-:W-:Y:S01]  /*0aa0*/  SEL R4, R4, RZ, !P0 ;  /* 0x000000ff04047207 */ /* 0x000fe20004000000 */
[----:B-1----:R-:W-:Y:S01]  /*0ab0*/  IMAD.WIDE R2, R0, 0x4, R2 ;  /* 0x0000000400027825 */ /* 0x002fe200078e0202 */
[----:B--2---:R-:W-:Y:S02]  /*0ac0*/  SEL R25, R25, RZ, !P0 ;  /* 0x000000ff19197207 */ /* 0x004fe40004000000 */
[----:B---3--:R-:W-:-:S03]  /*0ad0*/  SEL R16, R16, RZ, !P2 ;  /* 0x000000ff10107207 */ /* 0x008fc60005000000 */
[----:B------:R-:W-:-:S04]  /*0ae0*/  FADD R25, R6, R25 ;  /* 0x0000001906197221 */ /* 0x000fc80000000000 */
[----:B------:R-:W-:Y:S01]  /*0af0*/  FADD R25, R25, R16 ;  /* 0x0000001019197221 */ /* 0x000fe20000000000 */
[----:B------:R-:W-:-:S03]  /*0b00*/  FADD R6, R8, R19 ;  /* 0x0000001308067221 */ /* 0x000fc60000000000 */
[----:B------:R-:W-:Y:S01]  /*0b10*/  FADD R4, R25, R4 ;  /* 0x0000000419047221 */ /* 0x000fe20000000000 */
[----:B------:R-:W-:-:S03]  /*0b20*/  @!P4 FMUL R6, R6, 16777216 ;  /* 0x4b8000000606c820 */ /* 0x000fc60000400000 */
[----:B------:R-:W-:Y:S01]  /*0b30*/  @!P5 FMUL R4, R4, 16777216 ;  /* 0x4b8000000404d820 */ /* 0x000fe20000400000 */
[----:B0-----:R-:W-:-:S03]  /*0b40*/  FMUL R6, R9, R6 ;  /* 0x0000000609067220 */ /* 0x001fc60000400000 */
[----:B----4-:R-:W-:-:S05]  /*0b50*/  FMUL R7, R7, R4 ;  /* 0x0000000407077220 */ /* 0x010fca0000400000 */
[----:B------:R-:W-:Y:S01]  /*0b60*/  STG.E.64 desc[UR4][R2.64], R6 ;  /* 0x0000000602007986 */ /* 0x000fe2000c101b04 */
[----:B------:R-:W-:Y:S05]  /*0b70*/  EXIT ;  /* 0x000000000000794d */ /* 0x000fea0003800000 */
.L_x_0:
[----:B------:R-:W-:-:S00]  /*0b80*/  BRA `(.L_x_0) ;  /* 0xfffffffc00fc7947 */ /* 0x000fc0000383ffff */
[----:B------:R-:W-:-:S00]  /*0b90*/  NOP ;  /* 0x0000000000007918 */ /* 0x000fc00000000000 */
        /* <DEDUP_REMOVED lines=14> */
.L_x_1:


//--------------------- .nv.constant0.triton_poi_fused__adaptive_avg_pool2d_1 --------------------------
	.section	.nv.constant0.triton_poi_fused__adaptive_avg_pool2d_1,"a",@progbits
	.sectionflags	@""
	.align	4
.nv.constant0.triton_poi_fused__adaptive_avg_pool2d_1:
	.zero		548
